//
// Generated by NVIDIA NVVM Compiler
//
// Compiler Build ID: CL-36424714
// Cuda compilation tools, release 13.0, V13.0.88
// Based on NVVM 20.0.0
//

.version 9.0
.target sm_100
.address_size 64

	// .globl	_Z10createTreePdS_S_S_S_S_Pi
.extern .func  (.param .b32 func_retval0) vprintf
(
	.param .b64 vprintf_param_0,
	.param .b64 vprintf_param_1
)
;
.const .align 8 .f64 G = 0d3DD2584C222C163E;
.const .align 8 .f64 THETA = 0d3FE0000000000000;
.global .align 4 .u32 pPointer;
.global .align 4 .u32 h;
.global .align 1 .b8 $str[13] = {112, 112, 111, 105, 110, 116, 101, 114, 58, 37, 100, 10};

.visible .entry _Z10createTreePdS_S_S_S_S_Pi(
	.param .u64 .ptr .align 1 _Z10createTreePdS_S_S_S_S_Pi_param_0,
	.param .u64 .ptr .align 1 _Z10createTreePdS_S_S_S_S_Pi_param_1,
	.param .u64 .ptr .align 1 _Z10createTreePdS_S_S_S_S_Pi_param_2,
	.param .u64 .ptr .align 1 _Z10createTreePdS_S_S_S_S_Pi_param_3,
	.param .u64 .ptr .align 1 _Z10createTreePdS_S_S_S_S_Pi_param_4,
	.param .u64 .ptr .align 1 _Z10createTreePdS_S_S_S_S_Pi_param_5,
	.param .u64 .ptr .align 1 _Z10createTreePdS_S_S_S_S_Pi_param_6
)
{
	.local .align 8 .b8 	__local_depot0[8];
	.reg .b64 	%SP;
	.reg .b64 	%SPL;
	.reg .b32 	%r<4>;
	.reg .b64 	%rd<5>;

	mov.u64 	%SPL, __local_depot0;
	cvta.local.u64 	%SP, %SPL;
	add.u64 	%rd1, %SP, 0;
	add.u64 	%rd2, %SPL, 0;
	ld.global.u32 	%r1, [pPointer];
	st.local.u32 	[%rd2], %r1;
	mov.u64 	%rd3, $str;
	cvta.global.u64 	%rd4, %rd3;
	{ // callseq 0, 0
	.param .b64 param0;
	st.param.b64 	[param0], %rd4;
	.param .b64 param1;
	st.param.b64 	[param1], %rd1;
	.param .b32 retval0;
	call.uni (retval0), 
	vprintf, 
	(
	param0, 
	param1
	);
	ld.param.b32 	%r2, [retval0];
	} // callseq 0
	ret;

}
	// .globl	_Z10setPointeri
.visible .entry _Z10setPointeri(
	.param .u32 _Z10setPointeri_param_0
)
{
	.reg .b32 	%r<2>;

	ld.param.u32 	%r1, [_Z10setPointeri_param_0];
	st.global.u32 	[pPointer], %r1;
	ret;

}


// ===== COMPILED SASS (sm_100) =====

	.target	sm_100

	.elftype	@"ET_EXEC"


//--------------------- .note.nv.tkinfo           --------------------------
	.section	.note.nv.tkinfo,"",@"SHT_NOTE"
	.sectionflags	@"SHF_NOTE_NV_TKINFO"
	.tkinfo
        /*0018*/ 	.word	0x00000002
        /*0030*/ 	.string	""
        /*0030*/ 	.string	"ptxas"
        /*0030*/ 	.string	"Cuda compilation tools, release 13.0, V13.0.88"
        /*0030*/ 	.string	"Build cuda_13.0.r13.0/compiler.36424714_0"
        /*0030*/ 	.string	"-arch sm_100 -m 64 "



//--------------------- .note.nv.cuinfo           --------------------------
	.section	.note.nv.cuinfo,"",@"SHT_NOTE"
	.sectionflags	@"SHF_NOTE_NV_CUINFO"
        /*0018*/ 	.short	0x0002
        /*001a*/ 	.short	0x0064
        /*001c*/ 	.short	0x0082
	.zero		2


//--------------------- .nv.info                  --------------------------
	.section	.nv.info,"",@"SHT_CUDA_INFO"
	.align	4


	//----- nvinfo : EIATTR_REGCOUNT
	.align		4
        /*0000*/ 	.byte	0x04, 0x2f
        /*0002*/ 	.short	(.L_6 - .L_5)
	.align		4
.L_5:
        /*0004*/ 	.word	index@(_Z10createTreePdS_S_S_S_S_Pi)
        /*0008*/ 	.word	0x00000018


	//----- nvinfo : EIATTR_FRAME_SIZE
	.align		4
.L_6:
        /*000c*/ 	.byte	0x04, 0x11
        /*000e*/ 	.short	(.L_8 - .L_7)
	.align		4
.L_7:
        /*0010*/ 	.word	index@(_Z10createTreePdS_S_S_S_S_Pi)
        /*0014*/ 	.word	0x00000008


	//----- nvinfo : EIATTR_REGCOUNT
	.align		4
.L_8:
        /*0018*/ 	.byte	0x04, 0x2f
        /*001a*/ 	.short	(.L_10 - .L_9)
	.align		4
.L_9:
        /*001c*/ 	.word	index@(_Z10setPointeri)
        /*0020*/ 	.word	0x00000008


	//----- nvinfo : EIATTR_FRAME_SIZE
	.align		4
.L_10:
        /*0024*/ 	.byte	0x04, 0x11
        /*0026*/ 	.short	(.L_12 - .L_11)
	.align		4
.L_11:
        /*0028*/ 	.word	index@(_Z10setPointeri)
        /*002c*/ 	.word	0x00000000


	//----- nvinfo : EIATTR_MIN_STACK_SIZE
	.align		4
.L_12:
        /*0030*/ 	.byte	0x04, 0x12
        /*0032*/ 	.short	(.L_14 - .L_13)
	.align		4
.L_13:
        /*0034*/ 	.word	index@(_Z10setPointeri)
        /*0038*/ 	.word	0x00000000


	//----- nvinfo : EIATTR_MIN_STACK_SIZE
	.align		4
.L_14:
        /*003c*/ 	.byte	0x04, 0x12
        /*003e*/ 	.short	(.L_16 - .L_15)
	.align		4
.L_15:
        /*0040*/ 	.word	index@(_Z10createTreePdS_S_S_S_S_Pi)
        /*0044*/ 	.word	0x00000008
.L_16:


//--------------------- .nv.compat                --------------------------
	.section	.nv.compat,"",@"SHT_CUDA_COMPAT_INFO"
	.align	4
        /*0000*/ 	.byte	0x02, 0x09, 0x00, 0x00, 0x02, 0x02, 0x01, 0x00, 0x02, 0x05, 0x05, 0x00, 0x03, 0x07, 0x01, 0x01
        /*0010*/ 	.byte	0x02, 0x03, 0x00, 0x00, 0x02, 0x06, 0x01, 0x00, 0x04, 0x0b, 0x08, 0x00, 0x09, 0x00, 0x00, 0x00
        /*0020*/ 	.byte	0x00, 0x00, 0x00, 0x00


//--------------------- .nv.info._Z10setPointeri  --------------------------
	.section	.nv.info._Z10setPointeri,"",@"SHT_CUDA_INFO"
	.sectionflags	@""
	.align	4


	//----- nvinfo : EIATTR_CUDA_API_VERSION
	.align		4
        /*0000*/ 	.byte	0x04, 0x37
        /*0002*/ 	.short	(.L_18 - .L_17)
.L_17:
        /*0004*/ 	.word	0x00000082


	//----- nvinfo : EIATTR_KPARAM_INFO
	.align		4
.L_18:
        /*0008*/ 	.byte	0x04, 0x17
        /*000a*/ 	.short	(.L_20 - .L_19)
.L_19:
        /*000c*/ 	.word	0x00000000
        /*0010*/ 	.short	0x0000
        /*0012*/ 	.short	0x0000
        /*0014*/ 	.byte	0x00, 0xf0, 0x11, 0x00


	//----- nvinfo : EIATTR_SPARSE_MMA_MASK
	.align		4
.L_20:
        /*0018*/ 	.byte	0x03, 0x50
        /*001a*/ 	.short	0x0000


	//----- nvinfo : EIATTR_MAXREG_COUNT
	.align		4
        /*001c*/ 	.byte	0x03, 0x1b
        /*001e*/ 	.short	0x00ff


	//----- nvinfo : EIATTR_MERCURY_ISA_VERSION
	.align		4
        /*0020*/ 	.byte	0x03, 0x5f
        /*0022*/ 	.short	0x0101


	//----- nvinfo : EIATTR_VRC_CTA_INIT_COUNT
	.align		4
        /*0024*/ 	.byte	0x02, 0x4a
	.zero		1
	.zero		1


	//----- nvinfo : EIATTR_EXIT_INSTR_OFFSETS
	.align		4
        /*0028*/ 	.byte	0x04, 0x1c
        /*002a*/ 	.short	(.L_22 - .L_21)


	//   ....[0]....
.L_21:
        /*002c*/ 	.word	0x00000050


	//----- nvinfo : EIATTR_CBANK_PARAM_SIZE
	.align		4
.L_22:
        /*0030*/ 	.byte	0x03, 0x19
        /*0032*/ 	.short	0x0004


	//----- nvinfo : EIATTR_PARAM_CBANK
	.align		4
        /*0034*/ 	.byte	0x04, 0x0a
        /*0036*/ 	.short	(.L_24 - .L_23)
	.align		4
.L_23:
        /*0038*/ 	.word	index@(.nv.constant0._Z10setPointeri)
        /*003c*/ 	.short	0x0380
        /*003e*/ 	.short	0x0004


	//----- nvinfo : EIATTR_SW_WAR
	.align		4
.L_24:
        /*0040*/ 	.byte	0x04, 0x36
        /*0042*/ 	.short	(.L_26 - .L_25)
.L_25:
        /*0044*/ 	.word	0x00000008
.L_26:


//--------------------- .nv.info._Z10createTreePdS_S_S_S_S_Pi --------------------------
	.section	.nv.info._Z10createTreePdS_S_S_S_S_Pi,"",@"SHT_CUDA_INFO"
	.sectionflags	@""
	.align	4


	//----- nvinfo : EIATTR_CUDA_API_VERSION
	.align		4
        /*0000*/ 	.byte	0x04, 0x37
        /*0002*/ 	.short	(.L_28 - .L_27)
.L_27:
        /*0004*/ 	.word	0x00000082


	//----- nvinfo : EIATTR_KPARAM_INFO
	.align		4
.L_28:
        /*0008*/ 	.byte	0x04, 0x17
        /*000a*/ 	.short	(.L_30 - .L_29)
.L_29:
        /*000c*/ 	.word	0x00000000
        /*0010*/ 	.short	0x0006
        /*0012*/ 	.short	0x0030
        /*0014*/ 	.byte	0x00, 0xf5, 0x21, 0x00


	//----- nvinfo : EIATTR_KPARAM_INFO
	.align		4
.L_30:
        /*0018*/ 	.byte	0x04, 0x17
        /*001a*/ 	.short	(.L_32 - .L_31)
.L_31:
        /*001c*/ 	.word	0x00000000
        /*0020*/ 	.short	0x0005
        /*0022*/ 	.short	0x0028
        /*0024*/ 	.byte	0x00, 0xf5, 0x21, 0x00


	//----- nvinfo : EIATTR_KPARAM_INFO
	.align		4
.L_32:
        /*0028*/ 	.byte	0x04, 0x17
        /*002a*/ 	.short	(.L_34 - .L_33)
.L_33:
        /*002c*/ 	.word	0x00000000
        /*0030*/ 	.short	0x0004
        /*0032*/ 	.short	0x0020
        /*0034*/ 	.byte	0x00, 0xf5, 0x21, 0x00


	//----- nvinfo : EIATTR_KPARAM_INFO
	.align		4
.L_34:
        /*0038*/ 	.byte	0x04, 0x17
        /*003a*/ 	.short	(.L_36 - .L_35)
.L_35:
        /*003c*/ 	.word	0x00000000
        /*0040*/ 	.short	0x0003
        /*0042*/ 	.short	0x0018
        /*0044*/ 	.byte	0x00, 0xf5, 0x21, 0x00


	//----- nvinfo : EIATTR_KPARAM_INFO
	.align		4
.L_36:
        /*0048*/ 	.byte	0x04, 0x17
        /*004a*/ 	.short	(.L_38 - .L_37)
.L_37:
        /*004c*/ 	.word	0x00000000
        /*0050*/ 	.short	0x0002
        /*0052*/ 	.short	0x0010
        /*0054*/ 	.byte	0x00, 0xf5, 0x21, 0x00


	//----- nvinfo : EIATTR_KPARAM_INFO
	.align		4
.L_38:
        /*0058*/ 	.byte	0x04, 0x17
        /*005a*/ 	.short	(.L_40 - .L_39)
.L_39:
        /*005c*/ 	.word	0x00000000
        /*0060*/ 	.short	0x0001
        /*0062*/ 	.short	0x0008
        /*0064*/ 	.byte	0x00, 0xf5, 0x21, 0x00


	//----- nvinfo : EIATTR_KPARAM_INFO
	.align		4
.L_40:
        /*0068*/ 	.byte	0x04, 0x17
        /*006a*/ 	.short	(.L_42 - .L_41)
.L_41:
        /*006c*/ 	.word	0x00000000
        /*0070*/ 	.short	0x0000
        /*0072*/ 	.short	0x0000
        /*0074*/ 	.byte	0x00, 0xf5, 0x21, 0x00


	//----- nvinfo : EIATTR_SPARSE_MMA_MASK
	.align		4
.L_42:
        /*0078*/ 	.byte	0x03, 0x50
        /*007a*/ 	.short	0x0000


	//----- nvinfo : EIATTR_MAXREG_COUNT
	.align		4
        /*007c*/ 	.byte	0x03, 0x1b
        /*007e*/ 	.short	0x00ff


	//----- nvinfo : EIATTR_EXTERNS
	.align		4
        /*0080*/ 	.byte	0x04, 0x0f
        /*0082*/ 	.short	(.L_44 - .L_43)


	//   ....[0]....
	.align		4
.L_43:
        /*0084*/ 	.word	index@(vprintf)


	//----- nvinfo : EIATTR_MERCURY_ISA_VERSION
	.align		4
.L_44:
        /*0088*/ 	.byte	0x03, 0x5f
        /*008a*/ 	.short	0x0101


	//----- nvinfo : EIATTR_VRC_CTA_INIT_COUNT
	.align		4
        /*008c*/ 	.byte	0x02, 0x4a
	.zero		1
	.zero		1


	//----- nvinfo : EIATTR_SYSCALL_OFFSETS
	.align		4
        /*0090*/ 	.byte	0x04, 0x46
        /*0092*/ 	.short	(.L_46 - .L_45)


	//   ....[0]....
.L_45:
        /*0094*/ 	.word	0x00000100


	//----- nvinfo : EIATTR_EXIT_INSTR_OFFSETS
	.align		4
.L_46:
        /*0098*/ 	.byte	0x04, 0x1c
        /*009a*/ 	.short	(.L_48 - .L_47)


	//   ....[0]....
.L_47:
        /*009c*/ 	.word	0x00000110


	//----- nvinfo : EIATTR_CBANK_PARAM_SIZE
	.align		4
.L_48:
        /*00a0*/ 	.byte	0x03, 0x19
        /*00a2*/ 	.short	0x0038


	//----- nvinfo : EIATTR_PARAM_CBANK
	.align		4
        /*00a4*/ 	.byte	0x04, 0x0a
        /*00a6*/ 	.short	(.L_50 - .L_49)
	.align		4
.L_49:
        /*00a8*/ 	.word	index@(.nv.constant0._Z10createTreePdS_S_S_S_S_Pi)
        /*00ac*/ 	.short	0x0380
        /*00ae*/ 	.short	0x0038


	//----- nvinfo : EIATTR_SW_WAR
	.align		4
.L_50:
        /*00b0*/ 	.byte	0x04, 0x36
        /*00b2*/ 	.short	(.L_52 - .L_51)
.L_51:
        /*00b4*/ 	.word	0x00000008
.L_52:


//--------------------- .nv.callgraph             --------------------------
	.section	.nv.callgraph,"",@"SHT_CUDA_CALLGRAPH"
	.align	4
	.sectionentsize	8
	.align		4
        /*0000*/ 	.word	0x00000000
	.align		4
        /*0004*/ 	.word	0xffffffff
	.align		4
        /*0008*/ 	.word	index@(_Z10createTreePdS_S_S_S_S_Pi)
	.align		4
        /*000c*/ 	.word	index@(vprintf)
	.align		4
        /*0010*/ 	.word	0x00000000
	.align		4
        /*0014*/ 	.word	0xfffffffe
	.align		4
        /*0018*/ 	.word	0x00000000
	.align		4
        /*001c*/ 	.word	0xfffffffd
	.align		4
        /*0020*/ 	.word	0x00000000
	.align		4
        /*0024*/ 	.word	0xfffffffc


//--------------------- .nv.constant3             --------------------------
	.section	.nv.constant3,"a",@progbits
	.align	8
.nv.constant3:
	.type		G,@object
	.size		G,(THETA - G)
G:
        /*0000*/ 	.byte	0x3e, 0x16, 0x2c, 0x22, 0x4c, 0x58, 0xd2, 0x3d
	.type		THETA,@object
	.size		THETA,(.L_1 - THETA)
THETA:
        /*0008*/ 	.byte	0x00, 0x00, 0x00, 0x00, 0x00, 0x00, 0xe0, 0x3f
.L_1:


//--------------------- .nv.constant4             --------------------------
	.section	.nv.constant4,"a",@progbits
	.align	8
	.align		8
.nv.constant4:
        /*0000*/ 	.dword	pPointer
	.align		8
        /*0008*/ 	.dword	h
	.align		8
        /*0010*/ 	.dword	$str
	.align		8
        /*0018*/ 	.dword	vprintf


//--------------------- .text._Z10setPointeri     --------------------------
	.section	.text._Z10setPointeri,"ax",@progbits
	.align	128
        .global         _Z10setPointeri
        .type           _Z10setPointeri,@function
        .size           _Z10setPointeri,(.L_x_3 - _Z10setPointeri)
        .other          _Z10setPointeri,@"STO_CUDA_ENTRY STV_DEFAULT"
_Z10setPointeri:
.text._Z10setPointeri:
[----:B------:R-:W-:Y:S08]  /*0000*/  LDC R1, c[0x0][0x37c] ;  /* 0x0000df00ff017b82 */ /* 0x000ff00000000800 */
[----:B------:R-:W0:Y:S01]  /*0010*/  LDC R5, c[0x0][0x380] ;  /* 0x0000e000ff057b82 */ /* 0x000e220000000800 */
[----:B------:R-:W0:Y:S07]  /*0020*/  LDCU.64 UR4, c[0x0][0x358] ;  /* 0x00006b00ff0477ac */ /* 0x000e2e0008000a00 */
[----:B------:R-:W0:Y:S02]  /*0030*/  LDC.64 R2, c[0x4][RZ] ;  /* 0x01000000ff027b82 */ /* 0x000e240000000a00 */
[----:B0-----:R-:W-:Y:S01]  /*0040*/  STG.E desc[UR4][R2.64], R5 ;  /* 0x0000000502007986 */ /* 0x001fe2000c101904 */
[----:B------:R-:W-:Y:S05]  /*0050*/  EXIT ;  /* 0x000000000000794d */ /* 0x000fea0003800000 */
.L_x_0:
[----:B------:R-:W-:-:S00]  /*0060*/  BRA `(.L_x_0) ;  /* 0xfffffffc00fc7947 */ /* 0x000fc0000383ffff */
[----:B------:R-:W-:-:S00]  /*0070*/  NOP ;  /* 0x0000000000007918 */ /* 0x000fc00000000000 */
        /* <DEDUP_REMOVED lines=8> */
.L_x_3:


//--------------------- .text._Z10createTreePdS_S_S_S_S_Pi --------------------------
	.section	.text._Z10createTreePdS_S_S_S_S_Pi,"ax",@progbits
	.align	128
        .global         _Z10createTreePdS_S_S_S_S_Pi
        .type           _Z10createTreePdS_S_S_S_S_Pi,@function
        .size           _Z10createTreePdS_S_S_S_S_Pi,(.L_x_4 - _Z10createTreePdS_S_S_S_S_Pi)
        .other          _Z10createTreePdS_S_S_S_S_Pi,@"STO_CUDA_ENTRY STV_DEFAULT"
_Z10createTreePdS_S_S_S_S_Pi:
.text._Z10createTreePdS_S_S_S_S_Pi:
[----:B------:R-:W0:Y:S08]  /*0000*/  LDC R1, c[0x0][0x37c] ;  /* 0x0000df00ff017b82 */ /* 0x000e300000000800 */
[----:B------:R-:W1:Y:S01]  /*0010*/  LDC.64 R2, c[0x4][RZ] ;  /* 0x01000000ff027b82 */ /* 0x000e620000000a00 */
[----:B------:R-:W1:Y:S01]  /*0020*/  LDCU.64 UR4, c[0x0][0x358] ;  /* 0x00006b00ff0477ac */ /* 0x000e620008000a00 */
[----:B0-----:R-:W-:Y:S01]  /*0030*/  VIADD R1, R1, 0xfffffff8 ;  /* 0xfffffff801017836 */ /* 0x001fe20000000000 */
[----:B------:R-:W0:Y:S01]  /*0040*/  LDCU.64 UR6, c[0x4][0x10] ;  /* 0x01000200ff0677ac */ /* 0x000e220008000a00 */
[----:B-1----:R-:W2:Y:S01]  /*0050*/  LDG.E R2, desc[UR4][R2.64] ;  /* 0x0000000402027981 */ /* 0x002ea2000c1e1900 */
[----:B------:R-:W-:Y:S01]  /*0060*/  MOV R0, 0x18 ;  /* 0x0000001800007802 */ /* 0x000fe20000000f00 */
[----:B------:R-:W1:Y:S01]  /*0070*/  LDCU UR4, c[0x0][0x2f8] ;  /* 0x00005f00ff0477ac */ /* 0x000e620008000800 */
[----:B0-----:R-:W-:Y:S01]  /*0080*/  IMAD.U32 R4, RZ, RZ, UR6 ;  /* 0x00000006ff047e24 */ /* 0x001fe2000f8e00ff */
[----:B------:R-:W-:Y:S01]  /*0090*/  MOV R5, UR7 ;  /* 0x0000000700057c02 */ /* 0x000fe20008000f00 */
[----:B------:R0:W3:Y:S01]  /*00a0*/  LDC.64 R8, c[0x4][R0] ;  /* 0x0100000000087b82 */ /* 0x0000e20000000a00 */
[----:B------:R-:W4:Y:S01]  /*00b0*/  LDCU UR5, c[0x0][0x2fc] ;  /* 0x00005f80ff0577ac */ /* 0x000f220008000800 */
[----:B-1----:R-:W-:-:S05]  /*00c0*/  IADD3 R6, P0, PT, R1, UR4, RZ ;  /* 0x0000000401067c10 */ /* 0x002fca000ff1e0ff */
[----:B----4-:R-:W-:Y:S01]  /*00d0*/  IMAD.X R7, RZ, RZ, UR5, P0 ;  /* 0x00000005ff077e24 */ /* 0x010fe200080e06ff */
[----:B--23--:R0:W-:Y:S07]  /*00e0*/  STL [R1], R2 ;  /* 0x0000000201007387 */ /* 0x00c1ee0000100800 */
[----:B------:R-:W-:-:S07]  /*00f0*/  LEPC R20, `(.L_x_1) ;  /* 0x000000001014794e */ /* 0x000fce0000000000 */
[----:B0-----:R-:W-:Y:S05]  /*0100*/  CALL.ABS.NOINC R8 ;  /* 0x0000000008007343 */ /* 0x001fea0003c00000 */
.L_x_1:
[----:B------:R-:W-:Y:S05]  /*0110*/  EXIT ;  /* 0x000000000000794d */ /* 0x000fea0003800000 */
.L_x_2:
        /* <DEDUP_REMOVED lines=14> */
.L_x_4:


//--------------------- .nv.global.init           --------------------------
	.section	.nv.global.init,"aw",@progbits
.nv.global.init:
	.type		$str,@object
	.size		$str,(.L_4 - $str)
$str:
        /*0000*/ 	.byte	0x70, 0x70, 0x6f, 0x69, 0x6e, 0x74, 0x65, 0x72, 0x3a, 0x25, 0x64, 0x0a, 0x00
.L_4:


//--------------------- .nv.shared.reserved.0     --------------------------
	.section	.nv.shared.reserved.0,"aw",@nobits
	.weak		__nv_reservedSMEM_offset_0_alias
	.size		__nv_reservedSMEM_offset_0_alias, 0, 64
	.other		__nv_reservedSMEM_offset_0_alias,@"STO_CUDA_RESERVED_SHARED STV_DEFAULT"
__nv_reservedSMEM_offset_0_alias:
	.zero		0
	.zero		64


//--------------------- .nv.global                --------------------------
	.section	.nv.global,"aw",@nobits
	.align	4
.nv.global:
	.type		pPointer,@object
	.size		pPointer,(h - pPointer)
pPointer:
	.zero		4
	.type		h,@object
	.size		h,(.L_3 - h)
h:
	.zero		4
.L_3:


//--------------------- .nv.constant0._Z10setPointeri --------------------------
	.section	.nv.constant0._Z10setPointeri,"a",@progbits
	.sectionflags	@""
	.align	4
.nv.constant0._Z10setPointeri:
	.zero		900


//--------------------- .nv.constant0._Z10createTreePdS_S_S_S_S_Pi --------------------------
	.section	.nv.constant0._Z10createTreePdS_S_S_S_S_Pi,"a",@progbits
	.sectionflags	@""
	.align	4
.nv.constant0._Z10createTreePdS_S_S_S_S_Pi:
	.zero		952


//--------------------- SYMBOLS --------------------------

	.type		.nv.reservedSmem.offset0,@object
	.size		.nv.reservedSmem.offset0,0x4
	.type		vprintf,@function
